	.headerflags	@"EF_CUDA_TEXMODE_UNIFIED EF_CUDA_64BIT_ADDRESS EF_CUDA_ACCELERATORS EF_CUDA_SM90 EF_CUDA_VIRTUAL_SM(EF_CUDA_SM90)"
	.elftype	@"ET_EXEC"


//--------------------- .nv.info                  --------------------------
	.section	.nv.info,"",@"SHT_CUDA_INFO"
	.align	4


	//----- nvinfo : EIATTR_REGCOUNT
	.align		4
        /*0000*/ 	.byte	0x04, 0x2f
        /*0002*/ 	.short	(.L_1 - .L_0)
	.align		4
.L_0:
        /*0004*/ 	.word	index@(triton_poi_fused_add_constant_pad_nd_convolution_relu_25)
        /*0008*/ 	.word	0x00000012


	//----- nvinfo : EIATTR_MIN_STACK_SIZE
	.align		4
.L_1:
        /*000c*/ 	.byte	0x04, 0x12
        /*000e*/ 	.short	(.L_3 - .L_2)
	.align		4
.L_2:
        /*0010*/ 	.word	index@(triton_poi_fused_add_constant_pad_nd_convolution_relu_25)
        /*0014*/ 	.word	0x00000000


	//----- nvinfo : EIATTR_FRAME_SIZE
	.align		4
.L_3:
        /*0018*/ 	.byte	0x04, 0x11
        /*001a*/ 	.short	(.L_5 - .L_4)
	.align		4
.L_4:
        /*001c*/ 	.word	index@(triton_poi_fused_add_constant_pad_nd_convolution_relu_25)
        /*0020*/ 	.word	0x00000000


	//----- nvinfo : EIATTR_MIN_STACK_SIZE
	.align		4
.L_5:
        /*0024*/ 	.byte	0x04, 0x12
        /*0026*/ 	.short	(.L_7 - .L_6)
	.align		4
.L_6:
        /*0028*/ 	.word	index@(triton_poi_fused_add_constant_pad_nd_convolution_relu_25)
        /*002c*/ 	.word	0x00000000
.L_7:


//--------------------- .nv.info.triton_poi_fused_add_constant_pad_nd_convolution_relu_25 --------------------------
	.section	.nv.info.triton_poi_fused_add_constant_pad_nd_convolution_relu_25,"",@"SHT_CUDA_INFO"
	.sectionflags	@""
	.align	4


	//----- nvinfo : EIATTR_CUDA_API_VERSION
	.align		4
        /*0000*/ 	.byte	0x04, 0x37
        /*0002*/ 	.short	(.L_9 - .L_8)
.L_8:
        /*0004*/ 	.word	0x0000007c


	//----- nvinfo : EIATTR_KPARAM_INFO
	.align		4
.L_9:
        /*0008*/ 	.byte	0x04, 0x17
        /*000a*/ 	.short	(.L_11 - .L_10)
.L_10:
        /*000c*/ 	.word	0x00000000
        /*0010*/ 	.short	0x0003
        /*0012*/ 	.short	0x0018
        /*0014*/ 	.byte	0x00, 0xf0, 0x11, 0x00


	//----- nvinfo : EIATTR_KPARAM_INFO
	.align		4
.L_11:
        /*0018*/ 	.byte	0x04, 0x17
        /*001a*/ 	.short	(.L_13 - .L_12)
.L_12:
        /*001c*/ 	.word	0x00000000
        /*0020*/ 	.short	0x0002
        /*0022*/ 	.short	0x0010
        /*0024*/ 	.byte	0x00, 0xf4, 0x21, 0x00


	//----- nvinfo : EIATTR_KPARAM_INFO
	.align		4
.L_13:
        /*0028*/ 	.byte	0x04, 0x17
        /*002a*/ 	.short	(.L_15 - .L_14)
.L_14:
        /*002c*/ 	.word	0x00000000
        /*0030*/ 	.short	0x0001
        /*0032*/ 	.short	0x0008
        /*0034*/ 	.byte	0x00, 0xf4, 0x21, 0x00


	//----- nvinfo : EIATTR_KPARAM_INFO
	.align		4
.L_15:
        /*0038*/ 	.byte	0x04, 0x17
        /*003a*/ 	.short	(.L_17 - .L_16)
.L_16:
        /*003c*/ 	.word	0x00000000
        /*0040*/ 	.short	0x0000
        /*0042*/ 	.short	0x0000
        /*0044*/ 	.byte	0x00, 0xf4, 0x21, 0x00


	//----- nvinfo : EIATTR_SPARSE_MMA_MASK
	.align		4
.L_17:
        /*0048*/ 	.byte	0x03, 0x50
        /*004a*/ 	.short	0x0000


	//----- nvinfo : EIATTR_MAXREG_COUNT
	.align		4
        /*004c*/ 	.byte	0x03, 0x1b
        /*004e*/ 	.short	0x00ff


	//----- nvinfo : EIATTR_EXIT_INSTR_OFFSETS
	.align		4
        /*0050*/ 	.byte	0x04, 0x1c
        /*0052*/ 	.short	(.L_19 - .L_18)


	//   ....[0]....
.L_18:
        /*0054*/ 	.word	0x00000250


	//   ....[1]....
        /*0058*/ 	.word	0x00000270


	//----- nvinfo : EIATTR_REQNTID
	.align		4
.L_19:
        /*005c*/ 	.byte	0x04, 0x10
        /*005e*/ 	.short	(.L_21 - .L_20)
.L_20:
        /*0060*/ 	.word	0x00000080
        /*0064*/ 	.word	0x00000001
        /*0068*/ 	.word	0x00000001


	//----- nvinfo : EIATTR_CBANK_PARAM_SIZE
	.align		4
.L_21:
        /*006c*/ 	.byte	0x03, 0x19
        /*006e*/ 	.short	0x001c


	//----- nvinfo : EIATTR_PARAM_CBANK
	.align		4
        /*0070*/ 	.byte	0x04, 0x0a
        /*0072*/ 	.short	(.L_23 - .L_22)
	.align		4
.L_22:
        /*0074*/ 	.word	index@(.nv.constant0.triton_poi_fused_add_constant_pad_nd_convolution_relu_25)
        /*0078*/ 	.short	0x0210
        /*007a*/ 	.short	0x001c


	//----- nvinfo : EIATTR_SW_WAR
	.align		4
.L_23:
        /*007c*/ 	.byte	0x04, 0x36
        /*007e*/ 	.short	(.L_25 - .L_24)
.L_24:
        /*0080*/ 	.word	0x00000008
.L_25:


//--------------------- .nv.callgraph             --------------------------
	.section	.nv.callgraph,"",@"SHT_CUDA_CALLGRAPH"
	.align	4
	.sectionentsize	8
	.align		4
        /*0000*/ 	.word	0x00000000
	.align		4
        /*0004*/ 	.word	0xffffffff
	.align		4
        /*0008*/ 	.word	0x00000000
	.align		4
        /*000c*/ 	.word	0xfffffffe
	.align		4
        /*0010*/ 	.word	0x00000000
	.align		4
        /*0014*/ 	.word	0xfffffffd
	.align		4
        /*0018*/ 	.word	0x00000000
	.align		4
        /*001c*/ 	.word	0xfffffffc


//--------------------- .text.triton_poi_fused_add_constant_pad_nd_convolution_relu_25 --------------------------
	.section	.text.triton_poi_fused_add_constant_pad_nd_convolution_relu_25,"ax",@progbits
	.align	128
        .global         triton_poi_fused_add_constant_pad_nd_convolution_relu_25
        .type           triton_poi_fused_add_constant_pad_nd_convolution_relu_25,@function
        .size           triton_poi_fused_add_constant_pad_nd_convolution_relu_25,(.L_x_1 - triton_poi_fused_add_constant_pad_nd_convolution_relu_25)
        .other          triton_poi_fused_add_constant_pad_nd_convolution_relu_25,@"STO_CUDA_ENTRY STV_DEFAULT"
triton_poi_fused_add_constant_pad_nd_convolution_relu_25:
.text.triton_poi_fused_add_constant_pad_nd_convolution_relu_25:
[----:B------:R-:W0:Y:S02]  /*0000*/  LDC R1, c[0x0][0x28] ;  /* 0x00000a00ff017b82 */ /* 0x000e240000000800 */
[----:B------:R-:W1:Y:S01]  /*0010*/  S2R R0, SR_TID.X ;  /* 0x0000000000007919 */ /* 0x000e620000002100 */
[----:B------:R-:W2:Y:S01]  /*0020*/  LDC.64 R4, c[0x0][0x218] ;  /* 0x00008600ff047b82 */ /* 0x000ea20000000a00 */
[----:B------:R-:W-:Y:S01]  /*0030*/  ULDC.64 UR4, c[0x0][0x208] ;  /* 0x0000820000047ab9 */ /* 0x000fe20000000a00 */
[----:B------:R-:W3:Y:S06]  /*0040*/  S2R R9, SR_CTAID.X ;  /* 0x0000000000097919 */ /* 0x000eec0000002500 */
[----:B------:R-:W4:Y:S08]  /*0050*/  LDC.64 R2, c[0x0][0x210] ;  /* 0x00008400ff027b82 */ /* 0x000f300000000a00 */
[----:B------:R-:W5:Y:S01]  /*0060*/  LDC.64 R6, c[0x0][0x220] ;  /* 0x00008800ff067b82 */ /* 0x000f620000000a00 */
[----:B-1----:R-:W-:-:S05]  /*0070*/  IMAD.SHL.U32 R0, R0, 0x2, RZ ;  /* 0x0000000200007824 */ /* 0x002fca00078e00ff */
[----:B------:R-:W-:-:S05]  /*0080*/  LOP3.LUT R0, R0, 0xfe, RZ, 0xc0, !PT ;  /* 0x000000fe00007812 */ /* 0x000fca00078ec0ff */
[----:B---3--:R-:W-:-:S04]  /*0090*/  IMAD R9, R9, 0x100, R0 ;  /* 0x0000010009097824 */ /* 0x008fc800078e0200 */
[C---:B------:R-:W-:Y:S01]  /*00a0*/  IMAD.HI R0, R9.reuse, 0x2e8ba2e9, RZ ;  /* 0x2e8ba2e909007827 */ /* 0x040fe200078e02ff */
[----:B------:R-:W-:-:S03]  /*00b0*/  ISETP.GE.AND P1, PT, R9, 0x5800, PT ;  /* 0x000058000900780c */ /* 0x000fc60003f26270 */
[----:B----4-:R-:W-:Y:S01]  /*00c0*/  IMAD.WIDE R2, R9, 0x4, R2 ;  /* 0x0000000409027825 */ /* 0x010fe200078e0202 */
[----:B------:R-:W-:-:S04]  /*00d0*/  SHF.R.U32.HI R11, RZ, 0x1f, R0 ;  /* 0x0000001fff0b7819 */ /* 0x000fc80000011600 */
[----:B------:R-:W-:-:S05]  /*00e0*/  LEA.HI.SX32 R0, R0, R11, 0x1c ;  /* 0x0000000b00007211 */ /* 0x000fca00078fe2ff */
[----:B------:R-:W-:-:S04]  /*00f0*/  IMAD R11, R0, -0x58, R9 ;  /* 0xffffffa8000b7824 */ /* 0x000fc800078e0209 */
[----:B------:R-:W-:Y:S01]  /*0100*/  IMAD R13, R0, 0x50, R11 ;  /* 0x00000050000d7824 */ /* 0x000fe200078e020b */
[C---:B------:R-:W-:Y:S01]  /*0110*/  ISETP.GE.AND P0, PT, R11.reuse, 0x50, PT ;  /* 0x000000500b00780c */ /* 0x040fe20003f06270 */
[----:B--2---:R-:W-:Y:S01]  /*0120*/  IMAD.WIDE R4, R11, 0x4, R4 ;  /* 0x000000040b047825 */ /* 0x004fe200078e0204 */
[----:B------:R-:W-:Y:S02]  /*0130*/  CS2R R10, SRZ ;  /* 0x00000000000a7805 */ /* 0x000fe4000001ff00 */
[----:B------:R-:W-:Y:S01]  /*0140*/  ISETP.LT.AND P0, PT, R9, 0x5800, !P0 ;  /* 0x000058000900780c */ /* 0x000fe20004701270 */
[----:B-----5:R-:W-:Y:S01]  /*0150*/  IMAD.WIDE R6, R13, 0x4, R6 ;  /* 0x000000040d067825 */ /* 0x020fe200078e0206 */
[----:B------:R-:W-:Y:S02]  /*0160*/  CS2R R8, SRZ ;  /* 0x0000000000087805 */ /* 0x000fe4000001ff00 */
[----:B------:R-:W-:Y:S01]  /*0170*/  CS2R R12, SRZ ;  /* 0x00000000000c7805 */ /* 0x000fe2000001ff00 */
[----:B------:R-:W2:Y:S04]  /*0180*/  @!P1 LDG.E.EL.64 R10, desc[UR4][R4.64] ;  /* 0x00000004040a9981 */ /* 0x000ea8000c2e1b00 */
[----:B------:R-:W2:Y:S04]  /*0190*/  @!P1 LDG.E.64 R8, desc[UR4][R2.64] ;  /* 0x0000000402089981 */ /* 0x000ea8000c1e1b00 */
[----:B------:R-:W3:Y:S01]  /*01a0*/  @P0 LDG.E.64 R12, desc[UR4][R6.64] ;  /* 0x00000004060c0981 */ /* 0x000ee2000c1e1b00 */
[----:B--2---:R-:W-:Y:S01]  /*01b0*/  FADD R15, R10, R8 ;  /* 0x000000080a0f7221 */ /* 0x004fe20000000000 */
[----:B------:R-:W-:Y:S01]  /*01c0*/  FADD R8, R11, R9 ;  /* 0x000000090b087221 */ /* 0x000fe20000000000 */
[----:B---3--:R-:W-:-:S02]  /*01d0*/  SEL R12, R12, RZ, P0 ;  /* 0x000000ff0c0c7207 */ /* 0x008fc40000000000 */
[----:B------:R-:W-:Y:S02]  /*01e0*/  SEL R13, R13, RZ, P0 ;  /* 0x000000ff0d0d7207 */ /* 0x000fe40000000000 */
[C---:B------:R-:W-:Y:S01]  /*01f0*/  FSETP.GEU.AND P0, PT, R15.reuse, -R12, PT ;  /* 0x8000000c0f00720b */ /* 0x040fe20003f0e000 */
[----:B------:R-:W-:Y:S01]  /*0200*/  FADD R12, R15, R12 ;  /* 0x0000000c0f0c7221 */ /* 0x000fe20000000000 */
[C---:B------:R-:W-:Y:S01]  /*0210*/  FSETP.GEU.AND P2, PT, R8.reuse, -R13, PT ;  /* 0x8000000d0800720b */ /* 0x040fe20003f4e000 */
[----:B------:R-:W-:-:S03]  /*0220*/  FADD R0, R8, R13 ;  /* 0x0000000d08007221 */ /* 0x000fc60000000000 */
[----:B------:R-:W-:Y:S02]  /*0230*/  FSEL R12, R12, RZ, P0 ;  /* 0x000000ff0c0c7208 */ /* 0x000fe40000000000 */
[----:B------:R-:W-:Y:S01]  /*0240*/  FSEL R13, R0, RZ, P2 ;  /* 0x000000ff000d7208 */ /* 0x000fe20001000000 */
[----:B------:R-:W-:Y:S06]  /*0250*/  @P1 EXIT ;  /* 0x000000000000194d */ /* 0x000fec0003800000 */
[----:B------:R-:W-:Y:S01]  /*0260*/  STG.E.64 desc[UR4][R2.64], R12 ;  /* 0x0000000c02007986 */ /* 0x000fe2000c101b04 */
[----:B------:R-:W-:Y:S05]  /*0270*/  EXIT ;  /* 0x000000000000794d */ /* 0x000fea0003800000 */
.L_x_0:
[----:B------:R-:W-:-:S00]  /*0280*/  BRA `(.L_x_0) ;  /* 0xfffffffc00fc7947 */ /* 0x000fc0000383ffff */
[----:B------:R-:W-:-:S00]  /*0290*/  NOP ;  /* 0x0000000000007918 */ /* 0x000fc00000000000 */
        /* <DEDUP_REMOVED lines=14> */
.L_x_1:


//--------------------- .nv.constant0.triton_poi_fused_add_constant_pad_nd_convolution_relu_25 --------------------------
	.section	.nv.constant0.triton_poi_fused_add_constant_pad_nd_convolution_relu_25,"a",@progbits
	.sectionflags	@""
	.align	4
.nv.constant0.triton_poi_fused_add_constant_pad_nd_convolution_relu_25:
	.zero		556
